//
// Generated by NVIDIA NVVM Compiler
//
// Compiler Build ID: CL-36424714
// Cuda compilation tools, release 13.0, V13.0.88
// Based on NVVM 20.0.0
//

.version 9.0
.target sm_100
.address_size 64

	// .globl	_Z8and_gatePKfS0_Pii

.visible .entry _Z8and_gatePKfS0_Pii(
	.param .u64 .ptr .align 1 _Z8and_gatePKfS0_Pii_param_0,
	.param .u64 .ptr .align 1 _Z8and_gatePKfS0_Pii_param_1,
	.param .u64 .ptr .align 1 _Z8and_gatePKfS0_Pii_param_2,
	.param .u32 _Z8and_gatePKfS0_Pii_param_3
)
{
	.reg .pred 	%p<3>;
	.reg .b32 	%r<7>;
	.reg .b32 	%f<6>;
	.reg .b64 	%rd<11>;

	ld.param.u64 	%rd1, [_Z8and_gatePKfS0_Pii_param_0];
	ld.param.u64 	%rd2, [_Z8and_gatePKfS0_Pii_param_1];
	ld.param.u64 	%rd3, [_Z8and_gatePKfS0_Pii_param_2];
	ld.param.u32 	%r2, [_Z8and_gatePKfS0_Pii_param_3];
	mov.u32 	%r3, %tid.x;
	mov.u32 	%r4, %ntid.x;
	mov.u32 	%r5, %ctaid.x;
	mad.lo.s32 	%r1, %r4, %r5, %r3;
	setp.ge.s32 	%p1, %r1, %r2;
	@%p1 bra 	$L__BB0_2;
	cvta.to.global.u64 	%rd4, %rd1;
	cvta.to.global.u64 	%rd5, %rd2;
	cvta.to.global.u64 	%rd6, %rd3;
	mul.wide.s32 	%rd7, %r1, 4;
	add.s64 	%rd8, %rd4, %rd7;
	ld.global.f32 	%f1, [%rd8];
	add.s64 	%rd9, %rd5, %rd7;
	ld.global.f32 	%f2, [%rd9];
	mul.f32 	%f3, %f2, 0f3F000000;
	fma.rn.f32 	%f4, %f1, 0f3F000000, %f3;
	add.f32 	%f5, %f4, 0fBF333333;
	setp.gtu.f32 	%p2, %f5, 0f00000000;
	selp.u32 	%r6, 1, 0, %p2;
	add.s64 	%rd10, %rd6, %rd7;
	st.global.u32 	[%rd10], %r6;
$L__BB0_2:
	ret;

}
	// .globl	_Z9nand_gatePKfS0_Pii
.visible .entry _Z9nand_gatePKfS0_Pii(
	.param .u64 .ptr .align 1 _Z9nand_gatePKfS0_Pii_param_0,
	.param .u64 .ptr .align 1 _Z9nand_gatePKfS0_Pii_param_1,
	.param .u64 .ptr .align 1 _Z9nand_gatePKfS0_Pii_param_2,
	.param .u32 _Z9nand_gatePKfS0_Pii_param_3
)
{
	.reg .pred 	%p<3>;
	.reg .b32 	%r<7>;
	.reg .b32 	%f<6>;
	.reg .b64 	%rd<11>;

	ld.param.u64 	%rd1, [_Z9nand_gatePKfS0_Pii_param_0];
	ld.param.u64 	%rd2, [_Z9nand_gatePKfS0_Pii_param_1];
	ld.param.u64 	%rd3, [_Z9nand_gatePKfS0_Pii_param_2];
	ld.param.u32 	%r2, [_Z9nand_gatePKfS0_Pii_param_3];
	mov.u32 	%r3, %tid.x;
	mov.u32 	%r4, %ntid.x;
	mov.u32 	%r5, %ctaid.x;
	mad.lo.s32 	%r1, %r4, %r5, %r3;
	setp.ge.s32 	%p1, %r1, %r2;
	@%p1 bra 	$L__BB1_2;
	cvta.to.global.u64 	%rd4, %rd1;
	cvta.to.global.u64 	%rd5, %rd2;
	cvta.to.global.u64 	%rd6, %rd3;
	mul.wide.s32 	%rd7, %r1, 4;
	add.s64 	%rd8, %rd4, %rd7;
	ld.global.f32 	%f1, [%rd8];
	add.s64 	%rd9, %rd5, %rd7;
	ld.global.f32 	%f2, [%rd9];
	mul.f32 	%f3, %f2, 0fBF000000;
	fma.rn.f32 	%f4, %f1, 0fBF000000, %f3;
	add.f32 	%f5, %f4, 0f3F333333;
	setp.gtu.f32 	%p2, %f5, 0f00000000;
	selp.u32 	%r6, 1, 0, %p2;
	add.s64 	%rd10, %rd6, %rd7;
	st.global.u32 	[%rd10], %r6;
$L__BB1_2:
	ret;

}
	// .globl	_Z7or_gatePKfS0_Pii
.visible .entry _Z7or_gatePKfS0_Pii(
	.param .u64 .ptr .align 1 _Z7or_gatePKfS0_Pii_param_0,
	.param .u64 .ptr .align 1 _Z7or_gatePKfS0_Pii_param_1,
	.param .u64 .ptr .align 1 _Z7or_gatePKfS0_Pii_param_2,
	.param .u32 _Z7or_gatePKfS0_Pii_param_3
)
{
	.reg .pred 	%p<3>;
	.reg .b32 	%r<7>;
	.reg .b32 	%f<6>;
	.reg .b64 	%rd<11>;

	ld.param.u64 	%rd1, [_Z7or_gatePKfS0_Pii_param_0];
	ld.param.u64 	%rd2, [_Z7or_gatePKfS0_Pii_param_1];
	ld.param.u64 	%rd3, [_Z7or_gatePKfS0_Pii_param_2];
	ld.param.u32 	%r2, [_Z7or_gatePKfS0_Pii_param_3];
	mov.u32 	%r3, %tid.x;
	mov.u32 	%r4, %ntid.x;
	mov.u32 	%r5, %ctaid.x;
	mad.lo.s32 	%r1, %r4, %r5, %r3;
	setp.ge.s32 	%p1, %r1, %r2;
	@%p1 bra 	$L__BB2_2;
	cvta.to.global.u64 	%rd4, %rd1;
	cvta.to.global.u64 	%rd5, %rd2;
	cvta.to.global.u64 	%rd6, %rd3;
	mul.wide.s32 	%rd7, %r1, 4;
	add.s64 	%rd8, %rd4, %rd7;
	ld.global.f32 	%f1, [%rd8];
	add.s64 	%rd9, %rd5, %rd7;
	ld.global.f32 	%f2, [%rd9];
	mul.f32 	%f3, %f2, 0f3F000000;
	fma.rn.f32 	%f4, %f1, 0f3F000000, %f3;
	add.f32 	%f5, %f4, 0fBE4CCCCD;
	setp.gtu.f32 	%p2, %f5, 0f00000000;
	selp.u32 	%r6, 1, 0, %p2;
	add.s64 	%rd10, %rd6, %rd7;
	st.global.u32 	[%rd10], %r6;
$L__BB2_2:
	ret;

}
	// .globl	_Z8xor_gatePKfS0_Pii
.visible .entry _Z8xor_gatePKfS0_Pii(
	.param .u64 .ptr .align 1 _Z8xor_gatePKfS0_Pii_param_0,
	.param .u64 .ptr .align 1 _Z8xor_gatePKfS0_Pii_param_1,
	.param .u64 .ptr .align 1 _Z8xor_gatePKfS0_Pii_param_2,
	.param .u32 _Z8xor_gatePKfS0_Pii_param_3
)
{
	.reg .pred 	%p<5>;
	.reg .b32 	%r<7>;
	.reg .b32 	%f<13>;
	.reg .b64 	%rd<11>;

	ld.param.u64 	%rd1, [_Z8xor_gatePKfS0_Pii_param_0];
	ld.param.u64 	%rd2, [_Z8xor_gatePKfS0_Pii_param_1];
	ld.param.u64 	%rd3, [_Z8xor_gatePKfS0_Pii_param_2];
	ld.param.u32 	%r2, [_Z8xor_gatePKfS0_Pii_param_3];
	mov.u32 	%r3, %tid.x;
	mov.u32 	%r4, %ntid.x;
	mov.u32 	%r5, %ctaid.x;
	mad.lo.s32 	%r1, %r4, %r5, %r3;
	setp.ge.s32 	%p1, %r1, %r2;
	@%p1 bra 	$L__BB3_2;
	cvta.to.global.u64 	%rd4, %rd1;
	cvta.to.global.u64 	%rd5, %rd2;
	cvta.to.global.u64 	%rd6, %rd3;
	mul.wide.s32 	%rd7, %r1, 4;
	add.s64 	%rd8, %rd4, %rd7;
	ld.global.f32 	%f1, [%rd8];
	mul.f32 	%f2, %f1, 0fBF000000;
	add.s64 	%rd9, %rd5, %rd7;
	ld.global.f32 	%f3, [%rd9];
	mul.f32 	%f4, %f3, 0f3F000000;
	sub.f32 	%f5, %f2, %f4;
	add.f32 	%f6, %f5, 0f3F333333;
	setp.gtu.f32 	%p2, %f6, 0f00000000;
	fma.rn.f32 	%f7, %f1, 0f3F000000, %f4;
	add.f32 	%f8, %f7, 0fBE4CCCCD;
	setp.gtu.f32 	%p3, %f8, 0f00000000;
	selp.f32 	%f9, 0f3F800000, 0f00000000, %p2;
	selp.f32 	%f10, 0f3F000000, 0f00000000, %p3;
	fma.rn.f32 	%f11, %f9, 0f3F000000, %f10;
	add.f32 	%f12, %f11, 0fBF333333;
	setp.gtu.f32 	%p4, %f12, 0f00000000;
	selp.u32 	%r6, 1, 0, %p4;
	add.s64 	%rd10, %rd6, %rd7;
	st.global.u32 	[%rd10], %r6;
$L__BB3_2:
	ret;

}


// ===== COMPILED SASS (sm_100) =====

	.target	sm_100

	.elftype	@"ET_EXEC"


//--------------------- .note.nv.tkinfo           --------------------------
	.section	.note.nv.tkinfo,"",@"SHT_NOTE"
	.sectionflags	@"SHF_NOTE_NV_TKINFO"
	.tkinfo
        /*0018*/ 	.word	0x00000002
        /*0030*/ 	.string	""
        /*0030*/ 	.string	"ptxas"
        /*0030*/ 	.string	"Cuda compilation tools, release 13.0, V13.0.88"
        /*0030*/ 	.string	"Build cuda_13.0.r13.0/compiler.36424714_0"
        /*0030*/ 	.string	"-arch sm_100 -m 64 "



//--------------------- .note.nv.cuinfo           --------------------------
	.section	.note.nv.cuinfo,"",@"SHT_NOTE"
	.sectionflags	@"SHF_NOTE_NV_CUINFO"
        /*0018*/ 	.short	0x0002
        /*001a*/ 	.short	0x0064
        /*001c*/ 	.short	0x0082
	.zero		2


//--------------------- .nv.info                  --------------------------
	.section	.nv.info,"",@"SHT_CUDA_INFO"
	.align	4


	//----- nvinfo : EIATTR_REGCOUNT
	.align		4
        /*0000*/ 	.byte	0x04, 0x2f
        /*0002*/ 	.short	(.L_1 - .L_0)
	.align		4
.L_0:
        /*0004*/ 	.word	index@(_Z8and_gatePKfS0_Pii)
        /*0008*/ 	.word	0x0000000e


	//----- nvinfo : EIATTR_FRAME_SIZE
	.align		4
.L_1:
        /*000c*/ 	.byte	0x04, 0x11
        /*000e*/ 	.short	(.L_3 - .L_2)
	.align		4
.L_2:
        /*0010*/ 	.word	index@(_Z8and_gatePKfS0_Pii)
        /*0014*/ 	.word	0x00000000


	//----- nvinfo : EIATTR_REGCOUNT
	.align		4
.L_3:
        /*0018*/ 	.byte	0x04, 0x2f
        /*001a*/ 	.short	(.L_5 - .L_4)
	.align		4
.L_4:
        /*001c*/ 	.word	index@(_Z9nand_gatePKfS0_Pii)
        /*0020*/ 	.word	0x0000000e


	//----- nvinfo : EIATTR_FRAME_SIZE
	.align		4
.L_5:
        /*0024*/ 	.byte	0x04, 0x11
        /*0026*/ 	.short	(.L_7 - .L_6)
	.align		4
.L_6:
        /*0028*/ 	.word	index@(_Z9nand_gatePKfS0_Pii)
        /*002c*/ 	.word	0x00000000


	//----- nvinfo : EIATTR_REGCOUNT
	.align		4
.L_7:
        /*0030*/ 	.byte	0x04, 0x2f
        /*0032*/ 	.short	(.L_9 - .L_8)
	.align		4
.L_8:
        /*0034*/ 	.word	index@(_Z7or_gatePKfS0_Pii)
        /*0038*/ 	.word	0x0000000e


	//----- nvinfo : EIATTR_FRAME_SIZE
	.align		4
.L_9:
        /*003c*/ 	.byte	0x04, 0x11
        /*003e*/ 	.short	(.L_11 - .L_10)
	.align		4
.L_10:
        /*0040*/ 	.word	index@(_Z7or_gatePKfS0_Pii)
        /*0044*/ 	.word	0x00000000


	//----- nvinfo : EIATTR_REGCOUNT
	.align		4
.L_11:
        /*0048*/ 	.byte	0x04, 0x2f
        /*004a*/ 	.short	(.L_13 - .L_12)
	.align		4
.L_12:
        /*004c*/ 	.word	index@(_Z8xor_gatePKfS0_Pii)
        /*0050*/ 	.word	0x0000000e


	//----- nvinfo : EIATTR_FRAME_SIZE
	.align		4
.L_13:
        /*0054*/ 	.byte	0x04, 0x11
        /*0056*/ 	.short	(.L_15 - .L_14)
	.align		4
.L_14:
        /*0058*/ 	.word	index@(_Z8xor_gatePKfS0_Pii)
        /*005c*/ 	.word	0x00000000


	//----- nvinfo : EIATTR_MIN_STACK_SIZE
	.align		4
.L_15:
        /*0060*/ 	.byte	0x04, 0x12
        /*0062*/ 	.short	(.L_17 - .L_16)
	.align		4
.L_16:
        /*0064*/ 	.word	index@(_Z8xor_gatePKfS0_Pii)
        /*0068*/ 	.word	0x00000000


	//----- nvinfo : EIATTR_MIN_STACK_SIZE
	.align		4
.L_17:
        /*006c*/ 	.byte	0x04, 0x12
        /*006e*/ 	.short	(.L_19 - .L_18)
	.align		4
.L_18:
        /*0070*/ 	.word	index@(_Z7or_gatePKfS0_Pii)
        /*0074*/ 	.word	0x00000000


	//----- nvinfo : EIATTR_MIN_STACK_SIZE
	.align		4
.L_19:
        /*0078*/ 	.byte	0x04, 0x12
        /*007a*/ 	.short	(.L_21 - .L_20)
	.align		4
.L_20:
        /*007c*/ 	.word	index@(_Z9nand_gatePKfS0_Pii)
        /*0080*/ 	.word	0x00000000


	//----- nvinfo : EIATTR_MIN_STACK_SIZE
	.align		4
.L_21:
        /*0084*/ 	.byte	0x04, 0x12
        /*0086*/ 	.short	(.L_23 - .L_22)
	.align		4
.L_22:
        /*0088*/ 	.word	index@(_Z8and_gatePKfS0_Pii)
        /*008c*/ 	.word	0x00000000
.L_23:


//--------------------- .nv.compat                --------------------------
	.section	.nv.compat,"",@"SHT_CUDA_COMPAT_INFO"
	.align	4
        /*0000*/ 	.byte	0x02, 0x09, 0x00, 0x00, 0x02, 0x02, 0x01, 0x00, 0x02, 0x05, 0x05, 0x00, 0x03, 0x07, 0x01, 0x01
        /*0010*/ 	.byte	0x02, 0x03, 0x00, 0x00, 0x02, 0x06, 0x01, 0x00, 0x04, 0x0b, 0x08, 0x00, 0x09, 0x00, 0x00, 0x00
        /*0020*/ 	.byte	0x00, 0x00, 0x00, 0x00


//--------------------- .nv.info._Z8xor_gatePKfS0_Pii --------------------------
	.section	.nv.info._Z8xor_gatePKfS0_Pii,"",@"SHT_CUDA_INFO"
	.sectionflags	@""
	.align	4


	//----- nvinfo : EIATTR_CUDA_API_VERSION
	.align		4
        /*0000*/ 	.byte	0x04, 0x37
        /*0002*/ 	.short	(.L_25 - .L_24)
.L_24:
        /*0004*/ 	.word	0x00000082


	//----- nvinfo : EIATTR_KPARAM_INFO
	.align		4
.L_25:
        /*0008*/ 	.byte	0x04, 0x17
        /*000a*/ 	.short	(.L_27 - .L_26)
.L_26:
        /*000c*/ 	.word	0x00000000
        /*0010*/ 	.short	0x0003
        /*0012*/ 	.short	0x0018
        /*0014*/ 	.byte	0x00, 0xf0, 0x11, 0x00


	//----- nvinfo : EIATTR_KPARAM_INFO
	.align		4
.L_27:
        /*0018*/ 	.byte	0x04, 0x17
        /*001a*/ 	.short	(.L_29 - .L_28)
.L_28:
        /*001c*/ 	.word	0x00000000
        /*0020*/ 	.short	0x0002
        /*0022*/ 	.short	0x0010
        /*0024*/ 	.byte	0x00, 0xf5, 0x21, 0x00


	//----- nvinfo : EIATTR_KPARAM_INFO
	.align		4
.L_29:
        /*0028*/ 	.byte	0x04, 0x17
        /*002a*/ 	.short	(.L_31 - .L_30)
.L_30:
        /*002c*/ 	.word	0x00000000
        /*0030*/ 	.short	0x0001
        /*0032*/ 	.short	0x0008
        /*0034*/ 	.byte	0x00, 0xf5, 0x21, 0x00


	//----- nvinfo : EIATTR_KPARAM_INFO
	.align		4
.L_31:
        /*0038*/ 	.byte	0x04, 0x17
        /*003a*/ 	.short	(.L_33 - .L_32)
.L_32:
        /*003c*/ 	.word	0x00000000
        /*0040*/ 	.short	0x0000
        /*0042*/ 	.short	0x0000
        /*0044*/ 	.byte	0x00, 0xf5, 0x21, 0x00


	//----- nvinfo : EIATTR_SPARSE_MMA_MASK
	.align		4
.L_33:
        /*0048*/ 	.byte	0x03, 0x50
        /*004a*/ 	.short	0x0000


	//----- nvinfo : EIATTR_MAXREG_COUNT
	.align		4
        /*004c*/ 	.byte	0x03, 0x1b
        /*004e*/ 	.short	0x00ff


	//----- nvinfo : EIATTR_MERCURY_ISA_VERSION
	.align		4
        /*0050*/ 	.byte	0x03, 0x5f
        /*0052*/ 	.short	0x0101


	//----- nvinfo : EIATTR_VRC_CTA_INIT_COUNT
	.align		4
        /*0054*/ 	.byte	0x02, 0x4a
	.zero		1
	.zero		1


	//----- nvinfo : EIATTR_EXIT_INSTR_OFFSETS
	.align		4
        /*0058*/ 	.byte	0x04, 0x1c
        /*005a*/ 	.short	(.L_35 - .L_34)


	//   ....[0]....
.L_34:
        /*005c*/ 	.word	0x00000070


	//   ....[1]....
        /*0060*/ 	.word	0x000001e0


	//----- nvinfo : EIATTR_CBANK_PARAM_SIZE
	.align		4
.L_35:
        /*0064*/ 	.byte	0x03, 0x19
        /*0066*/ 	.short	0x001c


	//----- nvinfo : EIATTR_PARAM_CBANK
	.align		4
        /*0068*/ 	.byte	0x04, 0x0a
        /*006a*/ 	.short	(.L_37 - .L_36)
	.align		4
.L_36:
        /*006c*/ 	.word	index@(.nv.constant0._Z8xor_gatePKfS0_Pii)
        /*0070*/ 	.short	0x0380
        /*0072*/ 	.short	0x001c


	//----- nvinfo : EIATTR_SW_WAR
	.align		4
.L_37:
        /*0074*/ 	.byte	0x04, 0x36
        /*0076*/ 	.short	(.L_39 - .L_38)
.L_38:
        /*0078*/ 	.word	0x00000008
.L_39:


//--------------------- .nv.info._Z7or_gatePKfS0_Pii --------------------------
	.section	.nv.info._Z7or_gatePKfS0_Pii,"",@"SHT_CUDA_INFO"
	.sectionflags	@""
	.align	4


	//----- nvinfo : EIATTR_CUDA_API_VERSION
	.align		4
        /*0000*/ 	.byte	0x04, 0x37
        /*0002*/ 	.short	(.L_41 - .L_40)
.L_40:
        /*0004*/ 	.word	0x00000082


	//----- nvinfo : EIATTR_KPARAM_INFO
	.align		4
.L_41:
        /*0008*/ 	.byte	0x04, 0x17
        /*000a*/ 	.short	(.L_43 - .L_42)
.L_42:
        /*000c*/ 	.word	0x00000000
        /*0010*/ 	.short	0x0003
        /*0012*/ 	.short	0x0018
        /*0014*/ 	.byte	0x00, 0xf0, 0x11, 0x00


	//----- nvinfo : EIATTR_KPARAM_INFO
	.align		4
.L_43:
        /*0018*/ 	.byte	0x04, 0x17
        /*001a*/ 	.short	(.L_45 - .L_44)
.L_44:
        /*001c*/ 	.word	0x00000000
        /*0020*/ 	.short	0x0002
        /*0022*/ 	.short	0x0010
        /*0024*/ 	.byte	0x00, 0xf5, 0x21, 0x00


	//----- nvinfo : EIATTR_KPARAM_INFO
	.align		4
.L_45:
        /*0028*/ 	.byte	0x04, 0x17
        /*002a*/ 	.short	(.L_47 - .L_46)
.L_46:
        /*002c*/ 	.word	0x00000000
        /*0030*/ 	.short	0x0001
        /*0032*/ 	.short	0x0008
        /*0034*/ 	.byte	0x00, 0xf5, 0x21, 0x00


	//----- nvinfo : EIATTR_KPARAM_INFO
	.align		4
.L_47:
        /*0038*/ 	.byte	0x04, 0x17
        /*003a*/ 	.short	(.L_49 - .L_48)
.L_48:
        /*003c*/ 	.word	0x00000000
        /*0040*/ 	.short	0x0000
        /*0042*/ 	.short	0x0000
        /*0044*/ 	.byte	0x00, 0xf5, 0x21, 0x00


	//----- nvinfo : EIATTR_SPARSE_MMA_MASK
	.align		4
.L_49:
        /*0048*/ 	.byte	0x03, 0x50
        /*004a*/ 	.short	0x0000


	//----- nvinfo : EIATTR_MAXREG_COUNT
	.align		4
        /*004c*/ 	.byte	0x03, 0x1b
        /*004e*/ 	.short	0x00ff


	//----- nvinfo : EIATTR_MERCURY_ISA_VERSION
	.align		4
        /*0050*/ 	.byte	0x03, 0x5f
        /*0052*/ 	.short	0x0101


	//----- nvinfo : EIATTR_VRC_CTA_INIT_COUNT
	.align		4
        /*0054*/ 	.byte	0x02, 0x4a
	.zero		1
	.zero		1


	//----- nvinfo : EIATTR_EXIT_INSTR_OFFSETS
	.align		4
        /*0058*/ 	.byte	0x04, 0x1c
        /*005a*/ 	.short	(.L_51 - .L_50)


	//   ....[0]....
.L_50:
        /*005c*/ 	.word	0x00000070


	//   ....[1]....
        /*0060*/ 	.word	0x00000170


	//----- nvinfo : EIATTR_CBANK_PARAM_SIZE
	.align		4
.L_51:
        /*0064*/ 	.byte	0x03, 0x19
        /*0066*/ 	.short	0x001c


	//----- nvinfo : EIATTR_PARAM_CBANK
	.align		4
        /*0068*/ 	.byte	0x04, 0x0a
        /*006a*/ 	.short	(.L_53 - .L_52)
	.align		4
.L_52:
        /*006c*/ 	.word	index@(.nv.constant0._Z7or_gatePKfS0_Pii)
        /*0070*/ 	.short	0x0380
        /*0072*/ 	.short	0x001c


	//----- nvinfo : EIATTR_SW_WAR
	.align		4
.L_53:
        /*0074*/ 	.byte	0x04, 0x36
        /*0076*/ 	.short	(.L_55 - .L_54)
.L_54:
        /*0078*/ 	.word	0x00000008
.L_55:


//--------------------- .nv.info._Z9nand_gatePKfS0_Pii --------------------------
	.section	.nv.info._Z9nand_gatePKfS0_Pii,"",@"SHT_CUDA_INFO"
	.sectionflags	@""
	.align	4


	//----- nvinfo : EIATTR_CUDA_API_VERSION
	.align		4
        /*0000*/ 	.byte	0x04, 0x37
        /*0002*/ 	.short	(.L_57 - .L_56)
.L_56:
        /*0004*/ 	.word	0x00000082


	//----- nvinfo : EIATTR_KPARAM_INFO
	.align		4
.L_57:
        /*0008*/ 	.byte	0x04, 0x17
        /*000a*/ 	.short	(.L_59 - .L_58)
.L_58:
        /*000c*/ 	.word	0x00000000
        /*0010*/ 	.short	0x0003
        /*0012*/ 	.short	0x0018
        /*0014*/ 	.byte	0x00, 0xf0, 0x11, 0x00


	//----- nvinfo : EIATTR_KPARAM_INFO
	.align		4
.L_59:
        /*0018*/ 	.byte	0x04, 0x17
        /*001a*/ 	.short	(.L_61 - .L_60)
.L_60:
        /*001c*/ 	.word	0x00000000
        /*0020*/ 	.short	0x0002
        /*0022*/ 	.short	0x0010
        /*0024*/ 	.byte	0x00, 0xf5, 0x21, 0x00


	//----- nvinfo : EIATTR_KPARAM_INFO
	.align		4
.L_61:
        /*0028*/ 	.byte	0x04, 0x17
        /*002a*/ 	.short	(.L_63 - .L_62)
.L_62:
        /*002c*/ 	.word	0x00000000
        /*0030*/ 	.short	0x0001
        /*0032*/ 	.short	0x0008
        /*0034*/ 	.byte	0x00, 0xf5, 0x21, 0x00


	//----- nvinfo : EIATTR_KPARAM_INFO
	.align		4
.L_63:
        /*0038*/ 	.byte	0x04, 0x17
        /*003a*/ 	.short	(.L_65 - .L_64)
.L_64:
        /*003c*/ 	.word	0x00000000
        /*0040*/ 	.short	0x0000
        /*0042*/ 	.short	0x0000
        /*0044*/ 	.byte	0x00, 0xf5, 0x21, 0x00


	//----- nvinfo : EIATTR_SPARSE_MMA_MASK
	.align		4
.L_65:
        /*0048*/ 	.byte	0x03, 0x50
        /*004a*/ 	.short	0x0000


	//----- nvinfo : EIATTR_MAXREG_COUNT
	.align		4
        /*004c*/ 	.byte	0x03, 0x1b
        /*004e*/ 	.short	0x00ff


	//----- nvinfo : EIATTR_MERCURY_ISA_VERSION
	.align		4
        /*0050*/ 	.byte	0x03, 0x5f
        /*0052*/ 	.short	0x0101


	//----- nvinfo : EIATTR_VRC_CTA_INIT_COUNT
	.align		4
        /*0054*/ 	.byte	0x02, 0x4a
	.zero		1
	.zero		1


	//----- nvinfo : EIATTR_EXIT_INSTR_OFFSETS
	.align		4
        /*0058*/ 	.byte	0x04, 0x1c
        /*005a*/ 	.short	(.L_67 - .L_66)


	//   ....[0]....
.L_66:
        /*005c*/ 	.word	0x00000070


	//   ....[1]....
        /*0060*/ 	.word	0x00000170


	//----- nvinfo : EIATTR_CBANK_PARAM_SIZE
	.align		4
.L_67:
        /*0064*/ 	.byte	0x03, 0x19
        /*0066*/ 	.short	0x001c


	//----- nvinfo : EIATTR_PARAM_CBANK
	.align		4
        /*0068*/ 	.byte	0x04, 0x0a
        /*006a*/ 	.short	(.L_69 - .L_68)
	.align		4
.L_68:
        /*006c*/ 	.word	index@(.nv.constant0._Z9nand_gatePKfS0_Pii)
        /*0070*/ 	.short	0x0380
        /*0072*/ 	.short	0x001c


	//----- nvinfo : EIATTR_SW_WAR
	.align		4
.L_69:
        /*0074*/ 	.byte	0x04, 0x36
        /*0076*/ 	.short	(.L_71 - .L_70)
.L_70:
        /*0078*/ 	.word	0x00000008
.L_71:


//--------------------- .nv.info._Z8and_gatePKfS0_Pii --------------------------
	.section	.nv.info._Z8and_gatePKfS0_Pii,"",@"SHT_CUDA_INFO"
	.sectionflags	@""
	.align	4


	//----- nvinfo : EIATTR_CUDA_API_VERSION
	.align		4
        /*0000*/ 	.byte	0x04, 0x37
        /*0002*/ 	.short	(.L_73 - .L_72)
.L_72:
        /*0004*/ 	.word	0x00000082


	//----- nvinfo : EIATTR_KPARAM_INFO
	.align		4
.L_73:
        /*0008*/ 	.byte	0x04, 0x17
        /*000a*/ 	.short	(.L_75 - .L_74)
.L_74:
        /*000c*/ 	.word	0x00000000
        /*0010*/ 	.short	0x0003
        /*0012*/ 	.short	0x0018
        /*0014*/ 	.byte	0x00, 0xf0, 0x11, 0x00


	//----- nvinfo : EIATTR_KPARAM_INFO
	.align		4
.L_75:
        /*0018*/ 	.byte	0x04, 0x17
        /*001a*/ 	.short	(.L_77 - .L_76)
.L_76:
        /*001c*/ 	.word	0x00000000
        /*0020*/ 	.short	0x0002
        /*0022*/ 	.short	0x0010
        /*0024*/ 	.byte	0x00, 0xf5, 0x21, 0x00


	//----- nvinfo : EIATTR_KPARAM_INFO
	.align		4
.L_77:
        /*0028*/ 	.byte	0x04, 0x17
        /*002a*/ 	.short	(.L_79 - .L_78)
.L_78:
        /*002c*/ 	.word	0x00000000
        /*0030*/ 	.short	0x0001
        /*0032*/ 	.short	0x0008
        /*0034*/ 	.byte	0x00, 0xf5, 0x21, 0x00


	//----- nvinfo : EIATTR_KPARAM_INFO
	.align		4
.L_79:
        /*0038*/ 	.byte	0x04, 0x17
        /*003a*/ 	.short	(.L_81 - .L_80)
.L_80:
        /*003c*/ 	.word	0x00000000
        /*0040*/ 	.short	0x0000
        /*0042*/ 	.short	0x0000
        /*0044*/ 	.byte	0x00, 0xf5, 0x21, 0x00


	//----- nvinfo : EIATTR_SPARSE_MMA_MASK
	.align		4
.L_81:
        /*0048*/ 	.byte	0x03, 0x50
        /*004a*/ 	.short	0x0000


	//----- nvinfo : EIATTR_MAXREG_COUNT
	.align		4
        /*004c*/ 	.byte	0x03, 0x1b
        /*004e*/ 	.short	0x00ff


	//----- nvinfo : EIATTR_MERCURY_ISA_VERSION
	.align		4
        /*0050*/ 	.byte	0x03, 0x5f
        /*0052*/ 	.short	0x0101


	//----- nvinfo : EIATTR_VRC_CTA_INIT_COUNT
	.align		4
        /*0054*/ 	.byte	0x02, 0x4a
	.zero		1
	.zero		1


	//----- nvinfo : EIATTR_EXIT_INSTR_OFFSETS
	.align		4
        /*0058*/ 	.byte	0x04, 0x1c
        /*005a*/ 	.short	(.L_83 - .L_82)


	//   ....[0]....
.L_82:
        /*005c*/ 	.word	0x00000070


	//   ....[1]....
        /*0060*/ 	.word	0x00000170


	//----- nvinfo : EIATTR_CBANK_PARAM_SIZE
	.align		4
.L_83:
        /*0064*/ 	.byte	0x03, 0x19
        /*0066*/ 	.short	0x001c


	//----- nvinfo : EIATTR_PARAM_CBANK
	.align		4
        /*0068*/ 	.byte	0x04, 0x0a
        /*006a*/ 	.short	(.L_85 - .L_84)
	.align		4
.L_84:
        /*006c*/ 	.word	index@(.nv.constant0._Z8and_gatePKfS0_Pii)
        /*0070*/ 	.short	0x0380
        /*0072*/ 	.short	0x001c


	//----- nvinfo : EIATTR_SW_WAR
	.align		4
.L_85:
        /*0074*/ 	.byte	0x04, 0x36
        /*0076*/ 	.short	(.L_87 - .L_86)
.L_86:
        /*0078*/ 	.word	0x00000008
.L_87:


//--------------------- .nv.callgraph             --------------------------
	.section	.nv.callgraph,"",@"SHT_CUDA_CALLGRAPH"
	.align	4
	.sectionentsize	8
	.align		4
        /*0000*/ 	.word	0x00000000
	.align		4
        /*0004*/ 	.word	0xffffffff
	.align		4
        /*0008*/ 	.word	0x00000000
	.align		4
        /*000c*/ 	.word	0xfffffffe
	.align		4
        /*0010*/ 	.word	0x00000000
	.align		4
        /*0014*/ 	.word	0xfffffffd
	.align		4
        /*0018*/ 	.word	0x00000000
	.align		4
        /*001c*/ 	.word	0xfffffffc


//--------------------- .text._Z8xor_gatePKfS0_Pii --------------------------
	.section	.text._Z8xor_gatePKfS0_Pii,"ax",@progbits
	.align	128
        .global         _Z8xor_gatePKfS0_Pii
        .type           _Z8xor_gatePKfS0_Pii,@function
        .size           _Z8xor_gatePKfS0_Pii,(.L_x_4 - _Z8xor_gatePKfS0_Pii)
        .other          _Z8xor_gatePKfS0_Pii,@"STO_CUDA_ENTRY STV_DEFAULT"
_Z8xor_gatePKfS0_Pii:
.text._Z8xor_gatePKfS0_Pii:
[----:B------:R-:W-:Y:S01]  /*0000*/  LDC R1, c[0x0][0x37c] ;  /* 0x0000df00ff017b82 */ /* 0x000fe20000000800 */
[----:B------:R-:W0:Y:S01]  /*0010*/  S2R R9, SR_TID.X ;  /* 0x0000000000097919 */ /* 0x000e220000002100 */
[----:B------:R-:W0:Y:S01]  /*0020*/  LDCU UR4, c[0x0][0x360] ;  /* 0x00006c00ff0477ac */ /* 0x000e220008000800 */
[----:B------:R-:W0:Y:S01]  /*0030*/  S2R R0, SR_CTAID.X ;  /* 0x0000000000007919 */ /* 0x000e220000002500 */
[----:B------:R-:W1:Y:S01]  /*0040*/  LDCU UR5, c[0x0][0x398] ;  /* 0x00007300ff0577ac */ /* 0x000e620008000800 */
[----:B0-----:R-:W-:-:S05]  /*0050*/  IMAD R9, R0, UR4, R9 ;  /* 0x0000000400097c24 */ /* 0x001fca000f8e0209 */
[----:B-1----:R-:W-:-:S13]  /*0060*/  ISETP.GE.AND P0, PT, R9, UR5, PT ;  /* 0x0000000509007c0c */ /* 0x002fda000bf06270 */
[----:B------:R-:W-:Y:S05]  /*0070*/  @P0 EXIT ;  /* 0x000000000000094d */ /* 0x000fea0003800000 */
[----:B------:R-:W0:Y:S01]  /*0080*/  LDC.64 R4, c[0x0][0x388] ;  /* 0x0000e200ff047b82 */ /* 0x000e220000000a00 */
[----:B------:R-:W1:Y:S07]  /*0090*/  LDCU.64 UR4, c[0x0][0x358] ;  /* 0x00006b00ff0477ac */ /* 0x000e6e0008000a00 */
[----:B------:R-:W2:Y:S01]  /*00a0*/  LDC.64 R2, c[0x0][0x380] ;  /* 0x0000e000ff027b82 */ /* 0x000ea20000000a00 */
[----:B0-----:R-:W-:-:S06]  /*00b0*/  IMAD.WIDE R4, R9, 0x4, R4 ;  /* 0x0000000409047825 */ /* 0x001fcc00078e0204 */
[----:B-1----:R-:W3:Y:S01]  /*00c0*/  LDG.E R4, desc[UR4][R4.64] ;  /* 0x0000000404047981 */ /* 0x002ee2000c1e1900 */
[----:B--2---:R-:W-:-:S06]  /*00d0*/  IMAD.WIDE R2, R9, 0x4, R2 ;  /* 0x0000000409027825 */ /* 0x004fcc00078e0202 */
[----:B------:R-:W2:Y:S01]  /*00e0*/  LDG.E R2, desc[UR4][R2.64] ;  /* 0x0000000402027981 */ /* 0x000ea2000c1e1900 */
[----:B---3--:R-:W-:-:S04]  /*00f0*/  FMUL R7, R4, 0.5 ;  /* 0x3f00000004077820 */ /* 0x008fc80000400000 */
[C-C-:B--2---:R-:W-:Y:S01]  /*0100*/  FFMA R6, R2.reuse, 0.5, R7.reuse ;  /* 0x3f00000002067823 */ /* 0x144fe20000000007 */
[----:B------:R-:W-:-:S03]  /*0110*/  FFMA R0, R2, -0.5, -R7 ;  /* 0xbf00000002007823 */ /* 0x000fc60000000807 */
[----:B------:R-:W-:Y:S01]  /*0120*/  FADD R8, R6, -0.20000000298023223877 ;  /* 0xbe4ccccd06087421 */ /* 0x000fe20000000000 */
[----:B------:R-:W-:Y:S01]  /*0130*/  FADD R0, R0, 0.69999998807907104492 ;  /* 0x3f33333300007421 */ /* 0x000fe20000000000 */
[----:B------:R-:W0:Y:S03]  /*0140*/  LDC.64 R6, c[0x0][0x390] ;  /* 0x0000e400ff067b82 */ /* 0x000e260000000a00 */
[----:B------:R-:W-:Y:S02]  /*0150*/  FSETP.GTU.AND P0, PT, R8, RZ, PT ;  /* 0x000000ff0800720b */ /* 0x000fe40003f0c000 */
[----:B------:R-:W-:Y:S02]  /*0160*/  FSET.BF.GTU.AND R0, R0, RZ, PT ;  /* 0x000000ff0000720a */ /* 0x000fe4000380c000 */
[----:B------:R-:W-:-:S05]  /*0170*/  FSEL R11, RZ, 0.5, !P0 ;  /* 0x3f000000ff0b7808 */ /* 0x000fca0004000000 */
[----:B------:R-:W-:-:S04]  /*0180*/  FFMA R0, R0, 0.5, R11 ;  /* 0x3f00000000007823 */ /* 0x000fc8000000000b */
[----:B------:R-:W-:-:S05]  /*0190*/  FADD R0, R0, -0.69999998807907104492 ;  /* 0xbf33333300007421 */ /* 0x000fca0000000000 */
[----:B------:R-:W-:Y:S01]  /*01a0*/  FSETP.GTU.AND P0, PT, R0, RZ, PT ;  /* 0x000000ff0000720b */ /* 0x000fe20003f0c000 */
[----:B0-----:R-:W-:-:S03]  /*01b0*/  IMAD.WIDE R2, R9, 0x4, R6 ;  /* 0x0000000409027825 */ /* 0x001fc600078e0206 */
[----:B------:R-:W-:-:S05]  /*01c0*/  SEL R5, RZ, 0x1, !P0 ;  /* 0x00000001ff057807 */ /* 0x000fca0004000000 */
[----:B------:R-:W-:Y:S01]  /*01d0*/  STG.E desc[UR4][R2.64], R5 ;  /* 0x0000000502007986 */ /* 0x000fe2000c101904 */
[----:B------:R-:W-:Y:S05]  /*01e0*/  EXIT ;  /* 0x000000000000794d */ /* 0x000fea0003800000 */
.L_x_0:
[----:B------:R-:W-:-:S00]  /*01f0*/  BRA `(.L_x_0) ;  /* 0xfffffffc00fc7947 */ /* 0x000fc0000383ffff */
[----:B------:R-:W-:-:S00]  /*0200*/  NOP ;  /* 0x0000000000007918 */ /* 0x000fc00000000000 */
[----:B------:R-:W-:-:S00]  /*0210*/  NOP ;  /* 0x0000000000007918 */ /* 0x000fc00000000000 */
[----:B------:R-:W-:-:S00]  /*0220*/  NOP ;  /* 0x0000000000007918 */ /* 0x000fc00000000000 */
[----:B------:R-:W-:-:S00]  /*0230*/  NOP ;  /* 0x0000000000007918 */ /* 0x000fc00000000000 */
[----:B------:R-:W-:-:S00]  /*0240*/  NOP ;  /* 0x0000000000007918 */ /* 0x000fc00000000000 */
[----:B------:R-:W-:-:S00]  /*0250*/  NOP ;  /* 0x0000000000007918 */ /* 0x000fc00000000000 */
[----:B------:R-:W-:-:S00]  /*0260*/  NOP ;  /* 0x0000000000007918 */ /* 0x000fc00000000000 */
[----:B------:R-:W-:-:S00]  /*0270*/  NOP ;  /* 0x0000000000007918 */ /* 0x000fc00000000000 */
.L_x_4:


//--------------------- .text._Z7or_gatePKfS0_Pii --------------------------
	.section	.text._Z7or_gatePKfS0_Pii,"ax",@progbits
	.align	128
        .global         _Z7or_gatePKfS0_Pii
        .type           _Z7or_gatePKfS0_Pii,@function
        .size           _Z7or_gatePKfS0_Pii,(.L_x_5 - _Z7or_gatePKfS0_Pii)
        .other          _Z7or_gatePKfS0_Pii,@"STO_CUDA_ENTRY STV_DEFAULT"
_Z7or_gatePKfS0_Pii:
.text._Z7or_gatePKfS0_Pii:
        /* <DEDUP_REMOVED lines=10> */
[----:B------:R-:W2:Y:S08]  /*00a0*/  LDC.64 R2, c[0x0][0x380] ;  /* 0x0000e000ff027b82 */ /* 0x000eb00000000a00 */
[----:B------:R-:W3:Y:S01]  /*00b0*/  LDC.64 R6, c[0x0][0x390] ;  /* 0x0000e400ff067b82 */ /* 0x000ee20000000a00 */
[----:B0-----:R-:W-:-:S06]  /*00c0*/  IMAD.WIDE R4, R9, 0x4, R4 ;  /* 0x0000000409047825 */ /* 0x001fcc00078e0204 */
[----:B-1----:R-:W4:Y:S01]  /*00d0*/  LDG.E R4, desc[UR4][R4.64] ;  /* 0x0000000404047981 */ /* 0x002f22000c1e1900 */
[----:B--2---:R-:W-:-:S06]  /*00e0*/  IMAD.WIDE R2, R9, 0x4, R2 ;  /* 0x0000000409027825 */ /* 0x004fcc00078e0202 */
[----:B------:R-:W2:Y:S01]  /*00f0*/  LDG.E R2, desc[UR4][R2.64] ;  /* 0x0000000402027981 */ /* 0x000ea2000c1e1900 */
[----:B---3--:R-:W-:-:S04]  /*0100*/  IMAD.WIDE R6, R9, 0x4, R6 ;  /* 0x0000000409067825 */ /* 0x008fc800078e0206 */
[----:B----4-:R-:W-:-:S04]  /*0110*/  FMUL R11, R4, 0.5 ;  /* 0x3f000000040b7820 */ /* 0x010fc80000400000 */
[----:B--2---:R-:W-:-:S04]  /*0120*/  FFMA R11, R2, 0.5, R11 ;  /* 0x3f000000020b7823 */ /* 0x004fc8000000000b */
[----:B------:R-:W-:-:S05]  /*0130*/  FADD R11, R11, -0.20000000298023223877 ;  /* 0xbe4ccccd0b0b7421 */ /* 0x000fca0000000000 */
[----:B------:R-:W-:-:S04]  /*0140*/  FSETP.GTU.AND P0, PT, R11, RZ, PT ;  /* 0x000000ff0b00720b */ /* 0x000fc80003f0c000 */
[----:B------:R-:W-:-:S05]  /*0150*/  SEL R9, RZ, 0x1, !P0 ;  /* 0x00000001ff097807 */ /* 0x000fca0004000000 */
[----:B------:R-:W-:Y:S01]  /*0160*/  STG.E desc[UR4][R6.64], R9 ;  /* 0x0000000906007986 */ /* 0x000fe2000c101904 */
[----:B------:R-:W-:Y:S05]  /*0170*/  EXIT ;  /* 0x000000000000794d */ /* 0x000fea0003800000 */
.L_x_1:
        /* <DEDUP_REMOVED lines=16> */
.L_x_5:


//--------------------- .text._Z9nand_gatePKfS0_Pii --------------------------
	.section	.text._Z9nand_gatePKfS0_Pii,"ax",@progbits
	.align	128
        .global         _Z9nand_gatePKfS0_Pii
        .type           _Z9nand_gatePKfS0_Pii,@function
        .size           _Z9nand_gatePKfS0_Pii,(.L_x_6 - _Z9nand_gatePKfS0_Pii)
        .other          _Z9nand_gatePKfS0_Pii,@"STO_CUDA_ENTRY STV_DEFAULT"
_Z9nand_gatePKfS0_Pii:
.text._Z9nand_gatePKfS0_Pii:
        /* <DEDUP_REMOVED lines=17> */
[----:B----4-:R-:W-:-:S04]  /*0110*/  FMUL R11, R4, -0.5 ;  /* 0xbf000000040b7820 */ /* 0x010fc80000400000 */
[----:B--2---:R-:W-:-:S04]  /*0120*/  FFMA R11, R2, -0.5, R11 ;  /* 0xbf000000020b7823 */ /* 0x004fc8000000000b */
[----:B------:R-:W-:-:S05]  /*0130*/  FADD R11, R11, 0.69999998807907104492 ;  /* 0x3f3333330b0b7421 */ /* 0x000fca0000000000 */
[----:B------:R-:W-:-:S04]  /*0140*/  FSETP.GTU.AND P0, PT, R11, RZ, PT ;  /* 0x000000ff0b00720b */ /* 0x000fc80003f0c000 */
[----:B------:R-:W-:-:S05]  /*0150*/  SEL R9, RZ, 0x1, !P0 ;  /* 0x00000001ff097807 */ /* 0x000fca0004000000 */
[----:B------:R-:W-:Y:S01]  /*0160*/  STG.E desc[UR4][R6.64], R9 ;  /* 0x0000000906007986 */ /* 0x000fe2000c101904 */
[----:B------:R-:W-:Y:S05]  /*0170*/  EXIT ;  /* 0x000000000000794d */ /* 0x000fea0003800000 */
.L_x_2:
        /* <DEDUP_REMOVED lines=16> */
.L_x_6:


//--------------------- .text._Z8and_gatePKfS0_Pii --------------------------
	.section	.text._Z8and_gatePKfS0_Pii,"ax",@progbits
	.align	128
        .global         _Z8and_gatePKfS0_Pii
        .type           _Z8and_gatePKfS0_Pii,@function
        .size           _Z8and_gatePKfS0_Pii,(.L_x_7 - _Z8and_gatePKfS0_Pii)
        .other          _Z8and_gatePKfS0_Pii,@"STO_CUDA_ENTRY STV_DEFAULT"
_Z8and_gatePKfS0_Pii:
.text._Z8and_gatePKfS0_Pii:
        /* <DEDUP_REMOVED lines=19> */
[----:B------:R-:W-:-:S05]  /*0130*/  FADD R11, R11, -0.69999998807907104492 ;  /* 0xbf3333330b0b7421 */ /* 0x000fca0000000000 */
[----:B------:R-:W-:-:S04]  /*0140*/  FSETP.GTU.AND P0, PT, R11, RZ, PT ;  /* 0x000000ff0b00720b */ /* 0x000fc80003f0c000 */
[----:B------:R-:W-:-:S05]  /*0150*/  SEL R9, RZ, 0x1, !P0 ;  /* 0x00000001ff097807 */ /* 0x000fca0004000000 */
[----:B------:R-:W-:Y:S01]  /*0160*/  STG.E desc[UR4][R6.64], R9 ;  /* 0x0000000906007986 */ /* 0x000fe2000c101904 */
[----:B------:R-:W-:Y:S05]  /*0170*/  EXIT ;  /* 0x000000000000794d */ /* 0x000fea0003800000 */
.L_x_3:
        /* <DEDUP_REMOVED lines=16> */
.L_x_7:


//--------------------- .nv.shared.reserved.0     --------------------------
	.section	.nv.shared.reserved.0,"aw",@nobits
	.weak		__nv_reservedSMEM_offset_0_alias
	.size		__nv_reservedSMEM_offset_0_alias, 0, 64
	.other		__nv_reservedSMEM_offset_0_alias,@"STO_CUDA_RESERVED_SHARED STV_DEFAULT"
__nv_reservedSMEM_offset_0_alias:
	.zero		0
	.zero		64


//--------------------- .nv.constant0._Z8xor_gatePKfS0_Pii --------------------------
	.section	.nv.constant0._Z8xor_gatePKfS0_Pii,"a",@progbits
	.sectionflags	@""
	.align	4
.nv.constant0._Z8xor_gatePKfS0_Pii:
	.zero		924


//--------------------- .nv.constant0._Z7or_gatePKfS0_Pii --------------------------
	.section	.nv.constant0._Z7or_gatePKfS0_Pii,"a",@progbits
	.sectionflags	@""
	.align	4
.nv.constant0._Z7or_gatePKfS0_Pii:
	.zero		924


//--------------------- .nv.constant0._Z9nand_gatePKfS0_Pii --------------------------
	.section	.nv.constant0._Z9nand_gatePKfS0_Pii,"a",@progbits
	.sectionflags	@""
	.align	4
.nv.constant0._Z9nand_gatePKfS0_Pii:
	.zero		924


//--------------------- .nv.constant0._Z8and_gatePKfS0_Pii --------------------------
	.section	.nv.constant0._Z8and_gatePKfS0_Pii,"a",@progbits
	.sectionflags	@""
	.align	4
.nv.constant0._Z8and_gatePKfS0_Pii:
	.zero		924


//--------------------- SYMBOLS --------------------------

	.type		.nv.reservedSmem.offset0,@object
	.size		.nv.reservedSmem.offset0,0x4
